	.headerflags	@"EF_CUDA_TEXMODE_UNIFIED EF_CUDA_64BIT_ADDRESS EF_CUDA_ACCELERATORS EF_CUDA_SM90 EF_CUDA_VIRTUAL_SM(EF_CUDA_SM90)"
	.elftype	@"ET_EXEC"


//--------------------- .nv.info                  --------------------------
	.section	.nv.info,"",@"SHT_CUDA_INFO"
	.align	4


	//----- nvinfo : EIATTR_REGCOUNT
	.align		4
        /*0000*/ 	.byte	0x04, 0x2f
        /*0002*/ 	.short	(.L_3 - .L_2)
	.align		4
.L_2:
        /*0004*/ 	.word	index@(triton_poi_fused__native_batch_norm_legit_no_training_add_convolution_relu_2)
        /*0008*/ 	.word	0x00000020


	//----- nvinfo : EIATTR_MIN_STACK_SIZE
	.align		4
.L_3:
        /*000c*/ 	.byte	0x04, 0x12
        /*000e*/ 	.short	(.L_5 - .L_4)
	.align		4
.L_4:
        /*0010*/ 	.word	index@(triton_poi_fused__native_batch_norm_legit_no_training_add_convolution_relu_2)
        /*0014*/ 	.word	0x00000000


	//----- nvinfo : EIATTR_FRAME_SIZE
	.align		4
.L_5:
        /*0018*/ 	.byte	0x04, 0x11
        /*001a*/ 	.short	(.L_7 - .L_6)
	.align		4
.L_6:
        /*001c*/ 	.word	index@(triton_poi_fused__native_batch_norm_legit_no_training_add_convolution_relu_2)
        /*0020*/ 	.word	0x00000000


	//----- nvinfo : EIATTR_MIN_STACK_SIZE
	.align		4
.L_7:
        /*0024*/ 	.byte	0x04, 0x12
        /*0026*/ 	.short	(.L_9 - .L_8)
	.align		4
.L_8:
        /*0028*/ 	.word	index@(triton_poi_fused__native_batch_norm_legit_no_training_add_convolution_relu_2)
        /*002c*/ 	.word	0x00000000
.L_9:


//--------------------- .nv.info.triton_poi_fused__native_batch_norm_legit_no_training_add_convolution_relu_2 --------------------------
	.section	.nv.info.triton_poi_fused__native_batch_norm_legit_no_training_add_convolution_relu_2,"",@"SHT_CUDA_INFO"
	.sectionflags	@""
	.align	4


	//----- nvinfo : EIATTR_CUDA_API_VERSION
	.align		4
        /*0000*/ 	.byte	0x04, 0x37
        /*0002*/ 	.short	(.L_11 - .L_10)
.L_10:
        /*0004*/ 	.word	0x0000007c


	//----- nvinfo : EIATTR_KPARAM_INFO
	.align		4
.L_11:
        /*0008*/ 	.byte	0x04, 0x17
        /*000a*/ 	.short	(.L_13 - .L_12)
.L_12:
        /*000c*/ 	.word	0x00000000
        /*0010*/ 	.short	0x0008
        /*0012*/ 	.short	0x0040
        /*0014*/ 	.byte	0x00, 0xf0, 0x11, 0x00


	//----- nvinfo : EIATTR_KPARAM_INFO
	.align		4
.L_13:
        /*0018*/ 	.byte	0x04, 0x17
        /*001a*/ 	.short	(.L_15 - .L_14)
.L_14:
        /*001c*/ 	.word	0x00000000
        /*0020*/ 	.short	0x0007
        /*0022*/ 	.short	0x0038
        /*0024*/ 	.byte	0x00, 0xf4, 0x21, 0x00


	//----- nvinfo : EIATTR_KPARAM_INFO
	.align		4
.L_15:
        /*0028*/ 	.byte	0x04, 0x17
        /*002a*/ 	.short	(.L_17 - .L_16)
.L_16:
        /*002c*/ 	.word	0x00000000
        /*0030*/ 	.short	0x0006
        /*0032*/ 	.short	0x0030
        /*0034*/ 	.byte	0x00, 0xf4, 0x21, 0x00


	//----- nvinfo : EIATTR_KPARAM_INFO
	.align		4
.L_17:
        /*0038*/ 	.byte	0x04, 0x17
        /*003a*/ 	.short	(.L_19 - .L_18)
.L_18:
        /*003c*/ 	.word	0x00000000
        /*0040*/ 	.short	0x0005
        /*0042*/ 	.short	0x0028
        /*0044*/ 	.byte	0x00, 0xf4, 0x21, 0x00


	//----- nvinfo : EIATTR_KPARAM_INFO
	.align		4
.L_19:
        /*0048*/ 	.byte	0x04, 0x17
        /*004a*/ 	.short	(.L_21 - .L_20)
.L_20:
        /*004c*/ 	.word	0x00000000
        /*0050*/ 	.short	0x0004
        /*0052*/ 	.short	0x0020
        /*0054*/ 	.byte	0x00, 0xf4, 0x21, 0x00


	//----- nvinfo : EIATTR_KPARAM_INFO
	.align		4
.L_21:
        /*0058*/ 	.byte	0x04, 0x17
        /*005a*/ 	.short	(.L_23 - .L_22)
.L_22:
        /*005c*/ 	.word	0x00000000
        /*0060*/ 	.short	0x0003
        /*0062*/ 	.short	0x0018
        /*0064*/ 	.byte	0x00, 0xf4, 0x21, 0x00


	//----- nvinfo : EIATTR_KPARAM_INFO
	.align		4
.L_23:
        /*0068*/ 	.byte	0x04, 0x17
        /*006a*/ 	.short	(.L_25 - .L_24)
.L_24:
        /*006c*/ 	.word	0x00000000
        /*0070*/ 	.short	0x0002
        /*0072*/ 	.short	0x0010
        /*0074*/ 	.byte	0x00, 0xf4, 0x21, 0x00


	//----- nvinfo : EIATTR_KPARAM_INFO
	.align		4
.L_25:
        /*0078*/ 	.byte	0x04, 0x17
        /*007a*/ 	.short	(.L_27 - .L_26)
.L_26:
        /*007c*/ 	.word	0x00000000
        /*0080*/ 	.short	0x0001
        /*0082*/ 	.short	0x0008
        /*0084*/ 	.byte	0x00, 0xf4, 0x21, 0x00


	//----- nvinfo : EIATTR_KPARAM_INFO
	.align		4
.L_27:
        /*0088*/ 	.byte	0x04, 0x17
        /*008a*/ 	.short	(.L_29 - .L_28)
.L_28:
        /*008c*/ 	.word	0x00000000
        /*0090*/ 	.short	0x0000
        /*0092*/ 	.short	0x0000
        /*0094*/ 	.byte	0x00, 0xf4, 0x21, 0x00


	//----- nvinfo : EIATTR_SPARSE_MMA_MASK
	.align		4
.L_29:
        /*0098*/ 	.byte	0x03, 0x50
        /*009a*/ 	.short	0x0000


	//----- nvinfo : EIATTR_MAXREG_COUNT
	.align		4
        /*009c*/ 	.byte	0x03, 0x1b
        /*009e*/ 	.short	0x00ff


	//----- nvinfo : EIATTR_EXIT_INSTR_OFFSETS
	.align		4
        /*00a0*/ 	.byte	0x04, 0x1c
        /*00a2*/ 	.short	(.L_31 - .L_30)


	//   ....[0]....
.L_30:
        /*00a4*/ 	.word	0x00000910


	//----- nvinfo : EIATTR_REQNTID
	.align		4
.L_31:
        /*00a8*/ 	.byte	0x04, 0x10
        /*00aa*/ 	.short	(.L_33 - .L_32)
.L_32:
        /*00ac*/ 	.word	0x00000080
        /*00b0*/ 	.word	0x00000001
        /*00b4*/ 	.word	0x00000001


	//----- nvinfo : EIATTR_CBANK_PARAM_SIZE
	.align		4
.L_33:
        /*00b8*/ 	.byte	0x03, 0x19
        /*00ba*/ 	.short	0x0044


	//----- nvinfo : EIATTR_PARAM_CBANK
	.align		4
        /*00bc*/ 	.byte	0x04, 0x0a
        /*00be*/ 	.short	(.L_35 - .L_34)
	.align		4
.L_34:
        /*00c0*/ 	.word	index@(.nv.constant0.triton_poi_fused__native_batch_norm_legit_no_training_add_convolution_relu_2)
        /*00c4*/ 	.short	0x0210
        /*00c6*/ 	.short	0x0044


	//----- nvinfo : EIATTR_SW_WAR
	.align		4
.L_35:
        /*00c8*/ 	.byte	0x04, 0x36
        /*00ca*/ 	.short	(.L_37 - .L_36)
.L_36:
        /*00cc*/ 	.word	0x00000008
.L_37:


//--------------------- .nv.callgraph             --------------------------
	.section	.nv.callgraph,"",@"SHT_CUDA_CALLGRAPH"
	.align	4
	.sectionentsize	8
	.align		4
        /*0000*/ 	.word	0x00000000
	.align		4
        /*0004*/ 	.word	0xffffffff
	.align		4
        /*0008*/ 	.word	0x00000000
	.align		4
        /*000c*/ 	.word	0xfffffffe
	.align		4
        /*0010*/ 	.word	0x00000000
	.align		4
        /*0014*/ 	.word	0xfffffffd
	.align		4
        /*0018*/ 	.word	0x00000000
	.align		4
        /*001c*/ 	.word	0xfffffffc


//--------------------- .nv.constant4             --------------------------
	.section	.nv.constant4,"a",@progbits
	.align	8
	.align		8
.nv.constant4:
        /*0000*/ 	.dword	_$_str
	.align		8
        /*0008*/ 	.dword	_$_str_$_2


//--------------------- .text.triton_poi_fused__native_batch_norm_legit_no_training_add_convolution_relu_2 --------------------------
	.section	.text.triton_poi_fused__native_batch_norm_legit_no_training_add_convolution_relu_2,"ax",@progbits
	.align	128
        .global         triton_poi_fused__native_batch_norm_legit_no_training_add_convolution_relu_2
        .type           triton_poi_fused__native_batch_norm_legit_no_training_add_convolution_relu_2,@function
        .size           triton_poi_fused__native_batch_norm_legit_no_training_add_convolution_relu_2,(.L_x_1 - triton_poi_fused__native_batch_norm_legit_no_training_add_convolution_relu_2)
        .other          triton_poi_fused__native_batch_norm_legit_no_training_add_convolution_relu_2,@"STO_CUDA_ENTRY STV_DEFAULT"
triton_poi_fused__native_batch_norm_legit_no_training_add_convolution_relu_2:
.text.triton_poi_fused__native_batch_norm_legit_no_training_add_convolution_relu_2:
[----:B------:R-:W-:Y:S01]  /*0000*/  LDC R1, c[0x0][0x28] ;  /* 0x00000a00ff017b82 */ /* 0x000fe20000000800 */
[----:B------:R-:W1:Y:S07]  /*0010*/  S2R R0, SR_TID.X ;  /* 0x0000000000007919 */ /* 0x000e6e0000002100 */
[----:B------:R-:W2:Y:S01]  /*0020*/  LDC.64 R6, c[0x0][0x230] ;  /* 0x00008c00ff067b82 */ /* 0x000ea20000000a00 */
[----:B------:R-:W-:Y:S01]  /*0030*/  ULDC.64 UR4, c[0x0][0x208] ;  /* 0x0000820000047ab9 */ /* 0x000fe20000000a00 */
[----:B------:R-:W3:Y:S06]  /*0040*/  S2R R5, SR_CTAID.X ;  /* 0x0000000000057919 */ /* 0x000eec0000002500 */
[----:B------:R-:W4:Y:S08]  /*0050*/  LDC.64 R10, c[0x0][0x218] ;  /* 0x00008600ff0a7b82 */ /* 0x000f300000000a00 */
[----:B------:R-:W5:Y:S01]  /*0060*/  LDC.64 R16, c[0x0][0x210] ;  /* 0x00008400ff107b82 */ /* 0x000f620000000a00 */
[----:B------:R-:W-:-:S07]  /*0070*/  HFMA2.MMA R19, -RZ, RZ, 1.625, 0 ;  /* 0x3e800000ff137435 */ /* 0x000fce00000001ff */
[----:B------:R-:W2:Y:S01]  /*0080*/  LDC.64 R26, c[0x0][0x240] ;  /* 0x00009000ff1a7b82 */ /* 0x000ea20000000a00 */
[----:B-1----:R-:W-:-:S07]  /*0090*/  SHF.L.U32 R0, R0, 0x2, RZ ;  /* 0x0000000200007819 */ /* 0x002fce00000006ff */
[----:B------:R-:W1:Y:S01]  /*00a0*/  LDC.64 R28, c[0x0][0x220] ;  /* 0x00008800ff1c7b82 */ /* 0x000e620000000a00 */
[----:B---3--:R-:W-:Y:S02]  /*00b0*/  SHF.R.S32.HI R3, RZ, 0x15, R5 ;  /* 0x00000015ff037819 */ /* 0x008fe40000011405 */
[----:B------:R-:W-:Y:S02]  /*00c0*/  LOP3.LUT R0, R0, 0x1fc, RZ, 0xc0, !PT ;  /* 0x000001fc00007812 */ /* 0x000fe400078ec0ff */
[----:B------:R-:W-:Y:S02]  /*00d0*/  SGXT R3, R3, 0x1 ;  /* 0x000000010303781a */ /* 0x000fe40000000200 */
[----:B------:R-:W-:-:S04]  /*00e0*/  LEA R0, R5, R0, 0xa ;  /* 0x0000000005007211 */ /* 0x000fc800078e50ff */
[----:B------:R-:W-:-:S04]  /*00f0*/  LEA.HI R4, R3, R0, RZ, 0x12 ;  /* 0x0000000003047211 */ /* 0x000fc800078f90ff */
[----:B------:R-:W-:-:S04]  /*0100*/  SHF.R.S32.HI R2, RZ, 0x12, R4 ;  /* 0x00000012ff027819 */ /* 0x000fc80000011404 */
[----:B------:R-:W-:-:S04]  /*0110*/  SHF.R.S32.HI R3, RZ, 0xf, R2 ;  /* 0x0000000fff037819 */ /* 0x000fc80000011402 */
[----:B------:R-:W-:-:S04]  /*0120*/  LOP3.LUT R3, R3, 0xffff, RZ, 0xc0, !PT ;  /* 0x0000ffff03037812 */ /* 0x000fc800078ec0ff */
[----:B------:R-:W-:-:S04]  /*0130*/  LEA.HI R3, R3, R2, RZ, 0x14 ;  /* 0x0000000203037211 */ /* 0x000fc800078fa0ff */
[----:B------:R-:W-:-:S04]  /*0140*/  LOP3.LUT R3, R3, 0xfff0, RZ, 0xc0, !PT ;  /* 0x0000fff003037812 */ /* 0x000fc800078ec0ff */
[----:B------:R-:W-:-:S04]  /*0150*/  IADD3 R3, RZ, -R3, RZ ;  /* 0x80000003ff037210 */ /* 0x000fc80007ffe0ff */
[----:B------:R-:W-:-:S04]  /*0160*/  PRMT R3, R3, 0x7710, RZ ;  /* 0x0000771003037816 */ /* 0x000fc800000000ff */
[----:B------:R-:W-:-:S04]  /*0170*/  IADD3 R2, R2, R3, RZ ;  /* 0x0000000302027210 */ /* 0x000fc80007ffe0ff */
[----:B------:R-:W-:-:S05]  /*0180*/  PRMT R9, R2, 0x9910, RZ ;  /* 0x0000991002097816 */ /* 0x000fca00000000ff */
[----:B--2---:R-:W-:-:S06]  /*0190*/  IMAD.WIDE R2, R9, 0x4, R6 ;  /* 0x0000000409027825 */ /* 0x004fcc00078e0206 */
[----:B------:R-:W2:Y:S01]  /*01a0*/  LDG.E.EL R2, desc[UR4][R2.64] ;  /* 0x0000000402027981 */ /* 0x000ea2000c2e1900 */
[----:B------:R-:W-:-:S04]  /*01b0*/  IADD3 R4, R4, 0x200, RZ ;  /* 0x0000020004047810 */ /* 0x000fc80007ffe0ff */
[----:B------:R-:W-:-:S04]  /*01c0*/  SHF.R.S32.HI R4, RZ, 0x12, R4 ;  /* 0x00000012ff047819 */ /* 0x000fc80000011404 */
[----:B------:R-:W-:-:S04]  /*01d0*/  SHF.R.S32.HI R5, RZ, 0xf, R4 ;  /* 0x0000000fff057819 */ /* 0x000fc80000011404 */
[----:B------:R-:W-:-:S04]  /*01e0*/  LOP3.LUT R5, R5, 0xffff, RZ, 0xc0, !PT ;  /* 0x0000ffff05057812 */ /* 0x000fc800078ec0ff */
[----:B------:R-:W-:-:S04]  /*01f0*/  LEA.HI R5, R5, R4, RZ, 0x14 ;  /* 0x0000000405057211 */ /* 0x000fc800078fa0ff */
[----:B------:R-:W-:-:S04]  /*0200*/  LOP3.LUT R5, R5, 0xfff0, RZ, 0xc0, !PT ;  /* 0x0000fff005057812 */ /* 0x000fc800078ec0ff */
[----:B------:R-:W-:-:S04]  /*0210*/  IADD3 R5, RZ, -R5, RZ ;  /* 0x80000005ff057210 */ /* 0x000fc80007ffe0ff */
[----:B------:R-:W-:Y:S01]  /*0220*/  PRMT R5, R5, 0x7710, RZ ;  /* 0x0000771005057816 */ /* 0x000fe200000000ff */
[----:B----4-:R-:W-:-:S04]  /*0230*/  IMAD.WIDE R14, R9, 0x4, R10 ;  /* 0x00000004090e7825 */ /* 0x010fc800078e020a */
[C---:B-----5:R-:W-:Y:S02]  /*0240*/  IMAD.WIDE R16, R0.reuse, 0x4, R16 ;  /* 0x0000000400107825 */ /* 0x060fe400078e0210 */
[----:B------:R-:W3:Y:S02]  /*0250*/  LDG.E.EL R15, desc[UR4][R14.64] ;  /* 0x000000040e0f7981 */ /* 0x000ee4000c2e1900 */
[----:B-1----:R-:W-:-:S04]  /*0260*/  IMAD.WIDE R28, R0, 0x4, R28 ;  /* 0x00000004001c7825 */ /* 0x002fc800078e021c */
[----:B--2---:R-:W-:Y:S02]  /*0270*/  FADD R8, R2, 9.9999997473787516356e-06 ;  /* 0x3727c5ac02087421 */ /* 0x004fe40000000000 */
[----:B------:R-:W1:Y:S02]  /*0280*/  LDC.64 R2, c[0x0][0x228] ;  /* 0x00008a00ff027b82 */ /* 0x000e640000000a00 */
[----:B------:R2:W4:Y:S02]  /*0290*/  MUFU.SQRT R12, R8 ;  /* 0x00000008000c7308 */ /* 0x0005240000002000 */
[----:B--2---:R-:W-:-:S04]  /*02a0*/  IADD3 R8, R4, R5, RZ ;  /* 0x0000000504087210 */ /* 0x004fc80007ffe0ff */
[----:B------:R-:W2:Y:S01]  /*02b0*/  LDC.64 R4, c[0x0][0x238] ;  /* 0x00008e00ff047b82 */ /* 0x000ea20000000a00 */
[----:B------:R-:W-:Y:S02]  /*02c0*/  PRMT R24, R8, 0x9910, RZ ;  /* 0x0000991008187816 */ /* 0x000fe400000000ff */
[C---:B----4-:R-:W-:Y:S02]  /*02d0*/  FSETP.GT.AND P0, PT, R12.reuse, 8.50705917302346158658e+37, PT ;  /* 0x7e8000000c00780b */ /* 0x050fe40003f04000 */
[----:B------:R-:W-:Y:S01]  /*02e0*/  FSETP.GEU.AND P1, PT, R12, 1.175494350822287508e-38, PT ;  /* 0x008000000c00780b */ /* 0x000fe20003f2e000 */
[----:B------:R-:W-:Y:S01]  /*02f0*/  IMAD.WIDE R20, R24, 0x4, R6 ;  /* 0x0000000418147825 */ /* 0x000fe200078e0206 */
[----:B------:R-:W-:-:S09]  /*0300*/  FSEL R8, R19, 1, P0 ;  /* 0x3f80000013087808 */ /* 0x000fd20000000000 */
[----:B------:R-:W-:Y:S01]  /*0310*/  @P0 FMUL R12, R12, 0.25 ;  /* 0x3e8000000c0c0820 */ /* 0x000fe20000400000 */
[----:B------:R-:W-:-:S04]  /*0320*/  IMAD.WIDE R10, R24, 0x4, R10 ;  /* 0x00000004180a7825 */ /* 0x000fc800078e020a */
[----:B------:R-:W-:Y:S01]  /*0330*/  @!P1 FMUL R8, R8, 16777216 ;  /* 0x4b80000008089820 */ /* 0x000fe20000400000 */
[----:B------:R-:W4:Y:S01]  /*0340*/  LDG.E.EL R20, desc[UR4][R20.64] ;  /* 0x0000000414147981 */ /* 0x000f22000c2e1900 */
[----:B------:R-:W-:Y:S01]  /*0350*/  @!P1 FMUL R12, R12, 16777216 ;  /* 0x4b8000000c0c9820 */ /* 0x000fe20000400000 */
[C---:B-1----:R-:W-:Y:S02]  /*0360*/  IMAD.WIDE R6, R9.reuse, 0x4, R2 ;  /* 0x0000000409067825 */ /* 0x042fe400078e0202 */
[----:B------:R-:W5:Y:S01]  /*0370*/  LDG.E.EL R18, desc[UR4][R10.64] ;  /* 0x000000040a127981 */ /* 0x000f62000c2e1900 */
[----:B------:R-:W1:Y:S01]  /*0380*/  MUFU.RCP R13, R12 ;  /* 0x0000000c000d7308 */ /* 0x000e620000001000 */
[----:B--2---:R-:W-:Y:S02]  /*0390*/  IMAD.WIDE R22, R9, 0x4, R4 ;  /* 0x0000000409167825 */ /* 0x004fe400078e0204 */
[----:B------:R-:W2:Y:S02]  /*03a0*/  LDG.E.EL R14, desc[UR4][R6.64] ;  /* 0x00000004060e7981 */ /* 0x000ea4000c2e1900 */
[----:B------:R-:W-:-:S02]  /*03b0*/  IMAD.WIDE R2, R24, 0x4, R2 ;  /* 0x0000000418027825 */ /* 0x000fc400078e0202 */
[----:B------:R3:W2:Y:S02]  /*03c0*/  LDG.E.EL R25, desc[UR4][R22.64] ;  /* 0x0000000416197981 */ /* 0x0006a4000c2e1900 */
[C---:B------:R-:W-:Y:S02]  /*03d0*/  IMAD.WIDE R4, R24.reuse, 0x4, R4 ;  /* 0x0000000418047825 */ /* 0x040fe400078e0204 */
[----:B------:R-:W2:Y:S02]  /*03e0*/  LDG.E.EL R2, desc[UR4][R2.64] ;  /* 0x0000000402027981 */ /* 0x000ea4000c2e1900 */
[----:B01----:R-:W-:Y:S01]  /*03f0*/  FMUL R13, R13, R8 ;  /* 0x000000080d0d7220 */ /* 0x003fe20000400000 */
[--C-:B---3--:R-:W-:Y:S02]  /*0400*/  IMAD.WIDE R22, R9, 0x4, R26.reuse ;  /* 0x0000000409167825 */ /* 0x108fe400078e021a */
[----:B------:R-:W3:Y:S04]  /*0410*/  LDG.E.128 R8, desc[UR4][R16.64] ;  /* 0x0000000410087981 */ /* 0x000ee8000c1e1d00 */
[----:B------:R-:W2:Y:S04]  /*0420*/  LDG.E.EL R3, desc[UR4][R4.64] ;  /* 0x0000000404037981 */ /* 0x000ea8000c2e1900 */
[----:B------:R-:W2:Y:S04]  /*0430*/  LDG.E.EL R12, desc[UR4][R22.64] ;  /* 0x00000004160c7981 */ /* 0x000ea8000c2e1900 */
[----:B------:R-:W2:Y:S01]  /*0440*/  LDG.E.128 R4, desc[UR4][R28.64] ;  /* 0x000000041c047981 */ /* 0x000ea2000c1e1d00 */
[----:B------:R-:W-:-:S05]  /*0450*/  IMAD.WIDE R26, R24, 0x4, R26 ;  /* 0x00000004181a7825 */ /* 0x000fca00078e021a */
[----:B------:R0:W4:Y:S02]  /*0460*/  LDG.E.EL R24, desc[UR4][R26.64] ;  /* 0x000000041a187981 */ /* 0x000124000c2e1900 */
[----:B0-----:R-:W0:Y:S01]  /*0470*/  LDC.64 R26, c[0x0][0x248] ;  /* 0x00009200ff1a7b82 */ /* 0x001e220000000a00 */
[--C-:B---3--:R-:W-:Y:S01]  /*0480*/  FADD R8, R8, R15.reuse ;  /* 0x0000000f08087221 */ /* 0x108fe20000000000 */
[--C-:B------:R-:W-:Y:S01]  /*0490*/  FADD R9, R9, R15.reuse ;  /* 0x0000000f09097221 */ /* 0x100fe20000000000 */
[--C-:B------:R-:W-:Y:S01]  /*04a0*/  FADD R10, R10, R15.reuse ;  /* 0x0000000f0a0a7221 */ /* 0x100fe20000000000 */
[----:B------:R-:W-:Y:S01]  /*04b0*/  FADD R11, R11, R15 ;  /* 0x0000000f0b0b7221 */ /* 0x000fe20000000000 */
[----:B--2---:R-:W-:Y:S01]  /*04c0*/  FADD R23, R4, R8 ;  /* 0x0000000804177221 */ /* 0x004fe20000000000 */
[----:B------:R-:W-:Y:S01]  /*04d0*/  FADD R21, R5, R9 ;  /* 0x0000000905157221 */ /* 0x000fe20000000000 */
[----:B------:R-:W-:Y:S01]  /*04e0*/  FADD R15, R6, R10 ;  /* 0x0000000a060f7221 */ /* 0x000fe20000000000 */
[----:B------:R-:W-:Y:S01]  /*04f0*/  FADD R7, R7, R11 ;  /* 0x0000000b07077221 */ /* 0x000fe20000000000 */
[C---:B------:R-:W-:Y:S01]  /*0500*/  FADD R4, -R14.reuse, R23 ;  /* 0x000000170e047221 */ /* 0x040fe20000000100 */
[C---:B------:R-:W-:Y:S01]  /*0510*/  FADD R6, -R14.reuse, R21 ;  /* 0x000000150e067221 */ /* 0x040fe20000000100 */
[C---:B------:R-:W-:Y:S01]  /*0520*/  FADD R22, -R14.reuse, R15 ;  /* 0x0000000f0e167221 */ /* 0x040fe20000000100 */
[----:B------:R-:W-:Y:S01]  /*0530*/  FADD R14, -R14, R7 ;  /* 0x000000070e0e7221 */ /* 0x000fe20000000100 */
[C---:B------:R-:W-:Y:S01]  /*0540*/  FMUL R4, R13.reuse, R4 ;  /* 0x000000040d047220 */ /* 0x040fe20000400000 */
[C---:B------:R-:W-:Y:S01]  /*0550*/  FMUL R5, R13.reuse, R6 ;  /* 0x000000060d057220 */ /* 0x040fe20000400000 */
[C---:B------:R-:W-:Y:S01]  /*0560*/  FMUL R23, R13.reuse, R22 ;  /* 0x000000160d177220 */ /* 0x040fe20000400000 */
[----:B------:R-:W-:Y:S01]  /*0570*/  FMUL R13, R13, R14 ;  /* 0x0000000e0d0d7220 */ /* 0x000fe20000400000 */
[C-C-:B------:R-:W-:Y:S01]  /*0580*/  FFMA R21, R25.reuse, R4, R12.reuse ;  /* 0x0000000419157223 */ /* 0x140fe2000000000c */
[C-C-:B------:R-:W-:Y:S01]  /*0590*/  FFMA R22, R25.reuse, R5, R12.reuse ;  /* 0x0000000519167223 */ /* 0x140fe2000000000c */
[C-C-:B------:R-:W-:Y:S01]  /*05a0*/  FFMA R23, R25.reuse, R23, R12.reuse ;  /* 0x0000001719177223 */ /* 0x140fe2000000000c */
[----:B------:R-:W-:Y:S01]  /*05b0*/  FFMA R25, R25, R13, R12 ;  /* 0x0000000d19197223 */ /* 0x000fe2000000000c */
[----:B------:R-:W2:Y:S04]  /*05c0*/  LDG.E.128 R4, desc[UR4][R28.64+0x800] ;  /* 0x000800041c047981 */ /* 0x000ea8000c1e1d00 */
[----:B------:R-:W5:Y:S01]  /*05d0*/  LDG.E.128 R12, desc[UR4][R16.64+0x800] ;  /* 0x00080004100c7981 */ /* 0x000f62000c1e1d00 */
[----:B----4-:R-:W-:-:S06]  /*05e0*/  FADD R20, R20, 9.9999997473787516356e-06 ;  /* 0x3727c5ac14147421 */ /* 0x010fcc0000000000 */
[----:B------:R-:W1:Y:S02]  /*05f0*/  MUFU.SQRT R20, R20 ;  /* 0x0000001400147308 */ /* 0x000e640000002000 */
[C---:B-1----:R-:W-:Y:S02]  /*0600*/  FSETP.GT.AND P0, PT, R20.reuse, 8.50705917302346158658e+37, PT ;  /* 0x7e8000001400780b */ /* 0x042fe40003f04000 */
[----:B------:R-:W-:-:S11]  /*0610*/  FSETP.GEU.AND P1, PT, R20, 1.175494350822287508e-38, PT ;  /* 0x008000001400780b */ /* 0x000fd60003f2e000 */
[----:B------:R-:W-:-:S04]  /*0620*/  @P0 FMUL R20, R20, 0.25 ;  /* 0x3e80000014140820 */ /* 0x000fc80000400000 */
[----:B------:R-:W-:-:S06]  /*0630*/  @!P1 FMUL R20, R20, 16777216 ;  /* 0x4b80000014149820 */ /* 0x000fcc0000400000 */
[----:B------:R-:W1:Y:S01]  /*0640*/  MUFU.RCP R20, R20 ;  /* 0x0000001400147308 */ /* 0x000e620000001000 */
[----:B------:R-:W-:-:S05]  /*0650*/  FSEL R19, R19, 1, P0 ;  /* 0x3f80000013137808 */ /* 0x000fca0000000000 */
[----:B------:R-:W-:-:S04]  /*0660*/  @!P1 FMUL R19, R19, 16777216 ;  /* 0x4b80000013139820 */ /* 0x000fc80000400000 */
[----:B-1----:R-:W-:Y:S01]  /*0670*/  FMUL R19, R20, R19 ;  /* 0x0000001314137220 */ /* 0x002fe20000400000 */
[----:B------:R-:W-:Y:S02]  /*0680*/  FSETP.GEU.AND P6, PT, R25, RZ, PT ;  /* 0x000000ff1900720b */ /* 0x000fe40003fce000 */
[----:B------:R-:W-:Y:S02]  /*0690*/  FSETP.GEU.AND P0, PT, R23, RZ, PT ;  /* 0x000000ff1700720b */ /* 0x000fe40003f0e000 */
[----:B------:R-:W-:Y:S02]  /*06a0*/  FSETP.GEU.AND P1, PT, R22, RZ, PT ;  /* 0x000000ff1600720b */ /* 0x000fe40003f2e000 */
[----:B------:R-:W-:Y:S01]  /*06b0*/  FSETP.GEU.AND P2, PT, R21, RZ, PT ;  /* 0x000000ff1500720b */ /* 0x000fe20003f4e000 */
[----:B0-----:R-:W-:Y:S01]  /*06c0*/  IMAD.WIDE R26, R0, 0x4, R26 ;  /* 0x00000004001a7825 */ /* 0x001fe200078e021a */
[----:B------:R-:W-:Y:S03]  /*06d0*/  STG.E.128 desc[UR4][R16.64], R8 ;  /* 0x0000000810007986 */ /* 0x000fe6000c101d04 */
[--C-:B-----5:R-:W-:Y:S01]  /*06e0*/  FADD R13, R13, R18.reuse ;  /* 0x000000120d0d7221 */ /* 0x120fe20000000000 */
        /* <DEDUP_REMOVED lines=19> */
[----:B------:R-:W-:-:S02]  /*0820*/  SEL R7, R25, RZ, P6 ;  /* 0x000000ff19077207 */ /* 0x000fc40003000000 */
[----:B------:R-:W-:Y:S02]  /*0830*/  FSETP.GEU.AND P5, PT, R20, RZ, PT ;  /* 0x000000ff1400720b */ /* 0x000fe40003fae000 */
[----:B------:R-:W-:Y:S02]  /*0840*/  FSETP.GEU.AND P3, PT, R19, RZ, PT ;  /* 0x000000ff1300720b */ /* 0x000fe40003f6e000 */
[----:B------:R-:W-:Y:S02]  /*0850*/  FSETP.GEU.AND P4, PT, R18, RZ, PT ;  /* 0x000000ff1200720b */ /* 0x000fe40003f8e000 */
[----:B------:R-:W-:Y:S02]  /*0860*/  FSETP.GEU.AND P6, PT, R2, RZ, PT ;  /* 0x000000ff0200720b */ /* 0x000fe40003fce000 */
[----:B------:R-:W-:Y:S02]  /*0870*/  SEL R6, R23, RZ, P0 ;  /* 0x000000ff17067207 */ /* 0x000fe40000000000 */
[----:B------:R-:W-:-:S02]  /*0880*/  SEL R5, R22, RZ, P1 ;  /* 0x000000ff16057207 */ /* 0x000fc40000800000 */
[----:B------:R-:W-:Y:S02]  /*0890*/  SEL R4, R21, RZ, P2 ;  /* 0x000000ff15047207 */ /* 0x000fe40001000000 */
[----:B------:R-:W-:Y:S02]  /*08a0*/  SEL R23, R19, RZ, P3 ;  /* 0x000000ff13177207 */ /* 0x000fe40001800000 */
[----:B------:R-:W-:Y:S02]  /*08b0*/  SEL R22, R18, RZ, P4 ;  /* 0x000000ff12167207 */ /* 0x000fe40002000000 */
[----:B------:R-:W-:Y:S02]  /*08c0*/  SEL R20, R20, RZ, P5 ;  /* 0x000000ff14147207 */ /* 0x000fe40002800000 */
[----:B------:R-:W-:Y:S01]  /*08d0*/  SEL R21, R2, RZ, P6 ;  /* 0x000000ff02157207 */ /* 0x000fe20003000000 */
[----:B------:R-:W-:Y:S04]  /*08e0*/  STG.E.128 desc[UR4][R16.64+0x800], R12 ;  /* 0x0008000c10007986 */ /* 0x000fe8000c101d04 */
[----:B------:R-:W-:Y:S04]  /*08f0*/  STG.E.128 desc[UR4][R26.64], R4 ;  /* 0x000000041a007986 */ /* 0x000fe8000c101d04 */
[----:B------:R-:W-:Y:S01]  /*0900*/  STG.E.128 desc[UR4][R26.64+0x800], R20 ;  /* 0x000800141a007986 */ /* 0x000fe2000c101d04 */
[----:B------:R-:W-:Y:S05]  /*0910*/  EXIT ;  /* 0x000000000000794d */ /* 0x000fea0003800000 */
.L_x_0:
[----:B------:R-:W-:-:S00]  /*0920*/  BRA `(.L_x_0) ;  /* 0xfffffffc00fc7947 */ /* 0x000fc0000383ffff */
[----:B------:R-:W-:-:S00]  /*0930*/  NOP ;  /* 0x0000000000007918 */ /* 0x000fc00000000000 */
        /* <DEDUP_REMOVED lines=12> */
.L_x_1:


//--------------------- .nv.global.init           --------------------------
	.section	.nv.global.init,"aw",@progbits
.nv.global.init:
	.type		_$_str,@object
	.size		_$_str,(_$_str_$_2 - _$_str)
_$_str:
        /*0000*/ 	.byte	0x5f, 0x5f, 0x43, 0x55, 0x44, 0x41, 0x5f, 0x46, 0x54, 0x5a, 0x00
	.type		_$_str_$_2,@object
	.size		_$_str_$_2,(.L_1 - _$_str_$_2)
_$_str_$_2:
        /*000b*/ 	.byte	0x5f, 0x5f, 0x43, 0x55, 0x44, 0x41, 0x5f, 0x50, 0x52, 0x45, 0x43, 0x5f, 0x53, 0x51, 0x52, 0x54
        /*001b*/ 	.byte	0x00
.L_1:


//--------------------- .nv.constant0.triton_poi_fused__native_batch_norm_legit_no_training_add_convolution_relu_2 --------------------------
	.section	.nv.constant0.triton_poi_fused__native_batch_norm_legit_no_training_add_convolution_relu_2,"a",@progbits
	.sectionflags	@""
	.align	4
.nv.constant0.triton_poi_fused__native_batch_norm_legit_no_training_add_convolution_relu_2:
	.zero		596
